//
// Generated by NVIDIA NVVM Compiler
//
// Compiler Build ID: CL-36424714
// Cuda compilation tools, release 13.0, V13.0.88
// Based on NVVM 20.0.0
//

.version 9.0
.target sm_100
.address_size 64

	// .globl	_Z3fftPfS_
// _ZZ3fftPfS_E2SA has been demoted
// _ZZ3fftPfS_E2SB has been demoted
// _ZZ3fftPfS_E4SROT has been demoted

.visible .entry _Z3fftPfS_(
	.param .u64 .ptr .align 1 _Z3fftPfS__param_0,
	.param .u64 .ptr .align 1 _Z3fftPfS__param_1
)
{
	.reg .pred 	%p<3>;
	.reg .b16 	%rs<2>;
	.reg .b32 	%r<121>;
	.reg .b32 	%f<35>;
	.reg .b64 	%rd<22>;
	// demoted variable
	.shared .align 4 .b8 _ZZ3fftPfS_E2SA[4096];
	// demoted variable
	.shared .align 4 .b8 _ZZ3fftPfS_E2SB[4096];
	// demoted variable
	.shared .align 4 .b8 _ZZ3fftPfS_E4SROT[2048];
	ld.param.u64 	%rd3, [_Z3fftPfS__param_0];
	ld.param.u64 	%rd4, [_Z3fftPfS__param_1];
	cvta.to.global.u64 	%rd5, %rd3;
	cvta.to.global.u64 	%rd6, %rd4;
	mov.u32 	%r16, %tid.x;
	mul.wide.u32 	%rd7, %r16, 4;
	add.s64 	%rd8, %rd6, %rd7;
	ld.global.f32 	%f2, [%rd8];
	shl.b32 	%r17, %r16, 2;
	mov.u32 	%r18, _ZZ3fftPfS_E4SROT;
	add.s32 	%r19, %r18, %r17;
	st.shared.f32 	[%r19], %f2;
	add.s64 	%rd1, %rd5, %rd7;
	ld.global.f32 	%f3, [%rd1];
	mov.u32 	%r20, _ZZ3fftPfS_E2SA;
	add.s32 	%r1, %r20, %r17;
	st.shared.f32 	[%r1], %f3;
	mov.u32 	%r21, %ntid.x;
	mul.wide.s32 	%rd9, %r21, 4;
	add.s64 	%rd2, %rd1, %rd9;
	ld.global.f32 	%f4, [%rd2];
	shl.b32 	%r22, %r21, 2;
	add.s32 	%r2, %r1, %r22;
	st.shared.f32 	[%r2], %f4;
	bar.sync 	0;
	shr.u32 	%r3, %r16, 1;
	and.b32  	%r4, %r16, 1;
	setp.eq.b32 	%p1, %r4, 1;
	selp.b16 	%rs1, -1, 1, %p1;
	and.b32  	%r5, %r16, 1022;
	selp.b32 	%r6, 65535, 1, %p1;
	cvt.rn.f32.s16 	%f1, %rs1;
	xor.b32  	%r7, %r4, 1;
	mov.b32 	%r120, 9;
	mov.b32 	%r119, 0;
$L__BB0_1:
	add.s32 	%r10, %r119, 1;
	mov.b32 	%r23, 1024;
	shr.u32 	%r24, %r23, %r10;
	add.s32 	%r11, %r120, -2;
	add.s32 	%r12, %r120, -1;
	shr.u32 	%r25, %r3, %r12;
	shl.b32 	%r26, %r25, %r120;
	add.s32 	%r27, %r26, %r5;
	selp.b32 	%r28, %r24, 0, %p1;
	add.s32 	%r29, %r27, %r28;
	mad.lo.s32 	%r30, %r24, %r6, %r29;
	cvt.u64.u32 	%rd10, %r30;
	shl.b64 	%rd11, %rd10, 48;
	shr.s64 	%rd12, %rd11, 46;
	cvt.u32.u64 	%r31, %rd12;
	add.s32 	%r33, %r20, %r31;
	ld.shared.f32 	%f5, [%r33];
	shl.b32 	%r34, %r29, 16;
	shr.s32 	%r35, %r34, 14;
	add.s32 	%r36, %r20, %r35;
	ld.shared.f32 	%f6, [%r36];
	fma.rn.f32 	%f7, %f6, %f1, %f5;
	mov.u32 	%r37, _ZZ3fftPfS_E2SB;
	cvt.s32.s16 	%r38, %r29;
	shl.b32 	%r39, %r38, 2;
	add.s32 	%r40, %r37, %r39;
	st.shared.f32 	[%r40], %f7;
	shl.b32 	%r41, %r30, 16;
	shr.s32 	%r42, %r41, 14;
	add.s32 	%r43, %r20, %r42;
	ld.shared.f32 	%f8, [%r43+4];
	add.s32 	%r44, %r20, %r39;
	ld.shared.f32 	%f9, [%r44+4];
	fma.rn.f32 	%f10, %f9, %f1, %f8;
	st.shared.f32 	[%r40+4], %f10;
	shl.b32 	%r45, %r3, %r119;
	add.s32 	%r46, %r27, %r4;
	mad.lo.s32 	%r47, %r24, %r7, %r29;
	cvt.u64.u32 	%rd13, %r47;
	shl.b32 	%r48, %r46, 16;
	shr.s32 	%r49, %r48, 14;
	add.s32 	%r50, %r37, %r49;
	ld.shared.f32 	%f11, [%r50];
	cvt.s32.s16 	%r51, %r46;
	shl.b32 	%r52, %r51, 2;
	add.s32 	%r53, %r20, %r52;
	st.shared.f32 	[%r53], %f11;
	shl.b64 	%rd14, %rd13, 48;
	shr.s64 	%rd15, %rd14, 46;
	cvt.u32.u64 	%r54, %rd15;
	add.s32 	%r55, %r37, %r54;
	ld.shared.f32 	%f12, [%r55];
	mul.f32 	%f13, %f12, %f1;
	shl.b32 	%r56, %r45, 1;
	and.b32  	%r57, %r56, 510;
	or.b32  	%r58, %r57, %r4;
	shl.b32 	%r59, %r58, 2;
	add.s32 	%r61, %r18, %r59;
	ld.shared.f32 	%f14, [%r61];
	cvt.s32.s16 	%r62, %r47;
	shl.b32 	%r63, %r62, 2;
	add.s32 	%r64, %r37, %r63;
	ld.shared.f32 	%f15, [%r64+4];
	or.b32  	%r65, %r57, %r7;
	shl.b32 	%r66, %r65, 2;
	add.s32 	%r67, %r18, %r66;
	ld.shared.f32 	%f16, [%r67];
	mul.f32 	%f17, %f15, %f16;
	fma.rn.f32 	%f18, %f13, %f14, %f17;
	add.s32 	%r68, %r62, %r4;
	shl.b32 	%r69, %r68, 2;
	add.s32 	%r70, %r20, %r69;
	st.shared.f32 	[%r70], %f18;
	setp.eq.s32 	%p2, %r10, 9;
	@%p2 bra 	$L__BB0_3;
	mov.b32 	%r71, 512;
	shr.u32 	%r72, %r71, %r10;
	shr.u32 	%r73, %r3, %r11;
	shl.b32 	%r74, %r73, %r12;
	add.s32 	%r75, %r74, %r5;
	selp.b32 	%r76, %r72, 0, %p1;
	add.s32 	%r77, %r75, %r76;
	mad.lo.s32 	%r78, %r72, %r6, %r77;
	cvt.u64.u32 	%rd16, %r78;
	shl.b64 	%rd17, %rd16, 48;
	shr.s64 	%rd18, %rd17, 46;
	cvt.u32.u64 	%r79, %rd18;
	add.s32 	%r81, %r20, %r79;
	ld.shared.f32 	%f19, [%r81];
	shl.b32 	%r82, %r77, 16;
	shr.s32 	%r83, %r82, 14;
	add.s32 	%r84, %r20, %r83;
	ld.shared.f32 	%f20, [%r84];
	fma.rn.f32 	%f21, %f20, %f1, %f19;
	cvt.s32.s16 	%r86, %r77;
	shl.b32 	%r87, %r86, 2;
	add.s32 	%r88, %r37, %r87;
	st.shared.f32 	[%r88], %f21;
	shl.b32 	%r89, %r78, 16;
	shr.s32 	%r90, %r89, 14;
	add.s32 	%r91, %r20, %r90;
	ld.shared.f32 	%f22, [%r91+4];
	add.s32 	%r92, %r20, %r87;
	ld.shared.f32 	%f23, [%r92+4];
	fma.rn.f32 	%f24, %f23, %f1, %f22;
	st.shared.f32 	[%r88+4], %f24;
	shl.b32 	%r93, %r3, %r10;
	add.s32 	%r94, %r75, %r4;
	mad.lo.s32 	%r95, %r72, %r7, %r77;
	cvt.u64.u32 	%rd19, %r95;
	shl.b32 	%r96, %r94, 16;
	shr.s32 	%r97, %r96, 14;
	add.s32 	%r98, %r37, %r97;
	ld.shared.f32 	%f25, [%r98];
	cvt.s32.s16 	%r99, %r94;
	shl.b32 	%r100, %r99, 2;
	add.s32 	%r101, %r20, %r100;
	st.shared.f32 	[%r101], %f25;
	shl.b64 	%rd20, %rd19, 48;
	shr.s64 	%rd21, %rd20, 46;
	cvt.u32.u64 	%r102, %rd21;
	add.s32 	%r103, %r37, %r102;
	ld.shared.f32 	%f26, [%r103];
	mul.f32 	%f27, %f26, %f1;
	shl.b32 	%r104, %r93, 1;
	and.b32  	%r105, %r104, 510;
	or.b32  	%r106, %r105, %r4;
	shl.b32 	%r107, %r106, 2;
	add.s32 	%r109, %r18, %r107;
	ld.shared.f32 	%f28, [%r109];
	cvt.s32.s16 	%r110, %r95;
	shl.b32 	%r111, %r110, 2;
	add.s32 	%r112, %r37, %r111;
	ld.shared.f32 	%f29, [%r112+4];
	or.b32  	%r113, %r105, %r7;
	shl.b32 	%r114, %r113, 2;
	add.s32 	%r115, %r18, %r114;
	ld.shared.f32 	%f30, [%r115];
	mul.f32 	%f31, %f29, %f30;
	fma.rn.f32 	%f32, %f27, %f28, %f31;
	add.s32 	%r116, %r110, %r4;
	shl.b32 	%r117, %r116, 2;
	add.s32 	%r118, %r20, %r117;
	st.shared.f32 	[%r118], %f32;
	add.s32 	%r119, %r119, 2;
	mov.u32 	%r120, %r11;
	bra.uni 	$L__BB0_1;
$L__BB0_3:
	ld.shared.f32 	%f33, [%r1];
	st.global.f32 	[%rd1], %f33;
	ld.shared.f32 	%f34, [%r2];
	st.global.f32 	[%rd2], %f34;
	ret;

}


// ===== COMPILED SASS (sm_100) =====

	.target	sm_100

	.elftype	@"ET_EXEC"


//--------------------- .note.nv.tkinfo           --------------------------
	.section	.note.nv.tkinfo,"",@"SHT_NOTE"
	.sectionflags	@"SHF_NOTE_NV_TKINFO"
	.tkinfo
        /*0018*/ 	.word	0x00000002
        /*0030*/ 	.string	""
        /*0030*/ 	.string	"ptxas"
        /*0030*/ 	.string	"Cuda compilation tools, release 13.0, V13.0.88"
        /*0030*/ 	.string	"Build cuda_13.0.r13.0/compiler.36424714_0"
        /*0030*/ 	.string	"-arch sm_100 -m 64 "



//--------------------- .note.nv.cuinfo           --------------------------
	.section	.note.nv.cuinfo,"",@"SHT_NOTE"
	.sectionflags	@"SHF_NOTE_NV_CUINFO"
        /*0018*/ 	.short	0x0002
        /*001a*/ 	.short	0x0064
        /*001c*/ 	.short	0x0082
	.zero		2


//--------------------- .nv.info                  --------------------------
	.section	.nv.info,"",@"SHT_CUDA_INFO"
	.align	4


	//----- nvinfo : EIATTR_REGCOUNT
	.align		4
        /*0000*/ 	.byte	0x04, 0x2f
        /*0002*/ 	.short	(.L_1 - .L_0)
	.align		4
.L_0:
        /*0004*/ 	.word	index@(_Z3fftPfS_)
        /*0008*/ 	.word	0x0000001c


	//----- nvinfo : EIATTR_FRAME_SIZE
	.align		4
.L_1:
        /*000c*/ 	.byte	0x04, 0x11
        /*000e*/ 	.short	(.L_3 - .L_2)
	.align		4
.L_2:
        /*0010*/ 	.word	index@(_Z3fftPfS_)
        /*0014*/ 	.word	0x00000000


	//----- nvinfo : EIATTR_MIN_STACK_SIZE
	.align		4
.L_3:
        /*0018*/ 	.byte	0x04, 0x12
        /*001a*/ 	.short	(.L_5 - .L_4)
	.align		4
.L_4:
        /*001c*/ 	.word	index@(_Z3fftPfS_)
        /*0020*/ 	.word	0x00000000
.L_5:


//--------------------- .nv.compat                --------------------------
	.section	.nv.compat,"",@"SHT_CUDA_COMPAT_INFO"
	.align	4
        /*0000*/ 	.byte	0x02, 0x09, 0x00, 0x00, 0x02, 0x02, 0x01, 0x00, 0x02, 0x05, 0x05, 0x00, 0x03, 0x07, 0x01, 0x01
        /*0010*/ 	.byte	0x02, 0x03, 0x00, 0x00, 0x02, 0x06, 0x01, 0x00, 0x04, 0x0b, 0x08, 0x00, 0x09, 0x00, 0x00, 0x00
        /*0020*/ 	.byte	0x00, 0x00, 0x00, 0x00


//--------------------- .nv.info._Z3fftPfS_       --------------------------
	.section	.nv.info._Z3fftPfS_,"",@"SHT_CUDA_INFO"
	.sectionflags	@""
	.align	4


	//----- nvinfo : EIATTR_CUDA_API_VERSION
	.align		4
        /*0000*/ 	.byte	0x04, 0x37
        /*0002*/ 	.short	(.L_7 - .L_6)
.L_6:
        /*0004*/ 	.word	0x00000082


	//----- nvinfo : EIATTR_KPARAM_INFO
	.align		4
.L_7:
        /*0008*/ 	.byte	0x04, 0x17
        /*000a*/ 	.short	(.L_9 - .L_8)
.L_8:
        /*000c*/ 	.word	0x00000000
        /*0010*/ 	.short	0x0001
        /*0012*/ 	.short	0x0008
        /*0014*/ 	.byte	0x00, 0xf5, 0x21, 0x00


	//----- nvinfo : EIATTR_KPARAM_INFO
	.align		4
.L_9:
        /*0018*/ 	.byte	0x04, 0x17
        /*001a*/ 	.short	(.L_11 - .L_10)
.L_10:
        /*001c*/ 	.word	0x00000000
        /*0020*/ 	.short	0x0000
        /*0022*/ 	.short	0x0000
        /*0024*/ 	.byte	0x00, 0xf5, 0x21, 0x00


	//----- nvinfo : EIATTR_SPARSE_MMA_MASK
	.align		4
.L_11:
        /*0028*/ 	.byte	0x03, 0x50
        /*002a*/ 	.short	0x0000


	//----- nvinfo : EIATTR_MAXREG_COUNT
	.align		4
        /*002c*/ 	.byte	0x03, 0x1b
        /*002e*/ 	.short	0x00ff


	//----- nvinfo : EIATTR_NUM_BARRIERS
	.align		4
        /*0030*/ 	.byte	0x02, 0x4c
        /*0032*/ 	.byte	0x01
	.zero		1


	//----- nvinfo : EIATTR_MERCURY_ISA_VERSION
	.align		4
        /*0034*/ 	.byte	0x03, 0x5f
        /*0036*/ 	.short	0x0101


	//----- nvinfo : EIATTR_VRC_CTA_INIT_COUNT
	.align		4
        /*0038*/ 	.byte	0x02, 0x4a
	.zero		1
	.zero		1


	//----- nvinfo : EIATTR_EXIT_INSTR_OFFSETS
	.align		4
        /*003c*/ 	.byte	0x04, 0x1c
        /*003e*/ 	.short	(.L_13 - .L_12)


	//   ....[0]....
.L_12:
        /*0040*/ 	.word	0x00000d10


	//----- nvinfo : EIATTR_CBANK_PARAM_SIZE
	.align		4
.L_13:
        /*0044*/ 	.byte	0x03, 0x19
        /*0046*/ 	.short	0x0010


	//----- nvinfo : EIATTR_PARAM_CBANK
	.align		4
        /*0048*/ 	.byte	0x04, 0x0a
        /*004a*/ 	.short	(.L_15 - .L_14)
	.align		4
.L_14:
        /*004c*/ 	.word	index@(.nv.constant0._Z3fftPfS_)
        /*0050*/ 	.short	0x0380
        /*0052*/ 	.short	0x0010


	//----- nvinfo : EIATTR_SW_WAR
	.align		4
.L_15:
        /*0054*/ 	.byte	0x04, 0x36
        /*0056*/ 	.short	(.L_17 - .L_16)
.L_16:
        /*0058*/ 	.word	0x00000008
.L_17:


//--------------------- .nv.callgraph             --------------------------
	.section	.nv.callgraph,"",@"SHT_CUDA_CALLGRAPH"
	.align	4
	.sectionentsize	8
	.align		4
        /*0000*/ 	.word	0x00000000
	.align		4
        /*0004*/ 	.word	0xffffffff
	.align		4
        /*0008*/ 	.word	0x00000000
	.align		4
        /*000c*/ 	.word	0xfffffffe
	.align		4
        /*0010*/ 	.word	0x00000000
	.align		4
        /*0014*/ 	.word	0xfffffffd
	.align		4
        /*0018*/ 	.word	0x00000000
	.align		4
        /*001c*/ 	.word	0xfffffffc


//--------------------- .text._Z3fftPfS_          --------------------------
	.section	.text._Z3fftPfS_,"ax",@progbits
	.align	128
        .global         _Z3fftPfS_
        .type           _Z3fftPfS_,@function
        .size           _Z3fftPfS_,(.L_x_2 - _Z3fftPfS_)
        .other          _Z3fftPfS_,@"STO_CUDA_ENTRY STV_DEFAULT"
_Z3fftPfS_:
.text._Z3fftPfS_:
[----:B------:R-:W-:Y:S01]  /*0000*/  LDC R1, c[0x0][0x37c] ;  /* 0x0000df00ff017b82 */ /* 0x000fe20000000800 */
[----:B------:R-:W0:Y:S07]  /*0010*/  S2R R0, SR_TID.X ;  /* 0x0000000000007919 */ /* 0x000e2e0000002100 */
[----:B------:R-:W0:Y:S01]  /*0020*/  LDC.64 R2, c[0x0][0x380] ;  /* 0x0000e000ff027b82 */ /* 0x000e220000000a00 */
[----:B------:R-:W1:Y:S07]  /*0030*/  LDCU.64 UR12, c[0x0][0x358] ;  /* 0x00006b00ff0c77ac */ /* 0x000e6e0008000a00 */
[----:B------:R-:W2:Y:S08]  /*0040*/  LDC.64 R8, c[0x0][0x388] ;  /* 0x0000e200ff087b82 */ /* 0x000eb00000000a00 */
[----:B------:R-:W3:Y:S01]  /*0050*/  LDC R18, c[0x0][0x360] ;  /* 0x0000d800ff127b82 */ /* 0x000ee20000000800 */
[----:B0-----:R-:W-:-:S04]  /*0060*/  IMAD.WIDE.U32 R2, R0, 0x4, R2 ;  /* 0x0000000400027825 */ /* 0x001fc800078e0002 */
[----:B--2---:R-:W-:Y:S01]  /*0070*/  IMAD.WIDE.U32 R8, R0, 0x4, R8 ;  /* 0x0000000400087825 */ /* 0x004fe200078e0008 */
[----:B-1----:R-:W2:Y:S03]  /*0080*/  LDG.E R14, desc[UR12][R2.64] ;  /* 0x0000000c020e7981 */ /* 0x002ea6000c1e1900 */
[----:B---3--:R-:W-:Y:S01]  /*0090*/  IMAD.WIDE R4, R18, 0x4, R2 ;  /* 0x0000000412047825 */ /* 0x008fe200078e0202 */
[----:B------:R0:W3:Y:S04]  /*00a0*/  LDG.E R12, desc[UR12][R8.64] ;  /* 0x0000000c080c7981 */ /* 0x0000e8000c1e1900 */
[----:B------:R-:W4:Y:S01]  /*00b0*/  LDG.E R19, desc[UR12][R4.64] ;  /* 0x0000000c04137981 */ /* 0x000f22000c1e1900 */
[----:B------:R-:W1:Y:S01]  /*00c0*/  S2UR UR6, SR_CgaCtaId ;  /* 0x00000000000679c3 */ /* 0x000e620000008800 */
[----:B------:R-:W-:-:S02]  /*00d0*/  UMOV UR4, 0x400 ;  /* 0x0000040000047882 */ /* 0x000fc40000000000 */
[----:B------:R-:W-:Y:S01]  /*00e0*/  UIADD3 UR5, UPT, UPT, UR4, 0x2000, URZ ;  /* 0x0000200004057890 */ /* 0x000fe2000fffe0ff */
[C---:B------:R-:W-:Y:S02]  /*00f0*/  LOP3.LUT R6, R0.reuse, 0x1, RZ, 0xc0, !PT ;  /* 0x0000000100067812 */ /* 0x040fe400078ec0ff */
[----:B------:R-:W-:Y:S02]  /*0100*/  LOP3.LUT R7, R0, 0x3fe, RZ, 0xc0, !PT ;  /* 0x000003fe00077812 */ /* 0x000fe400078ec0ff */
[----:B------:R-:W-:Y:S02]  /*0110*/  SHF.R.U32.HI R10, RZ, 0x9, R0 ;  /* 0x00000009ff0a7819 */ /* 0x000fe40000011600 */
[----:B------:R-:W-:-:S03]  /*0120*/  ISETP.NE.U32.AND P0, PT, R6, 0x1, PT ;  /* 0x000000010600780c */ /* 0x000fc60003f05070 */
[----:B------:R-:W-:Y:S01]  /*0130*/  IMAD R13, R10, 0x200, R7 ;  /* 0x000002000a0d7824 */ /* 0x000fe200078e0207 */
[----:B-1----:R-:W-:Y:S02]  /*0140*/  ULEA UR8, UR6, UR4, 0x18 ;  /* 0x0000000406087291 */ /* 0x002fe4000f8ec0ff */
[----:B------:R-:W-:-:S04]  /*0150*/  ULEA UR5, UR6, UR5, 0x18 ;  /* 0x0000000506057291 */ /* 0x000fc8000f8ec0ff */
[C---:B0-----:R-:W-:Y:S02]  /*0160*/  LEA R9, R0.reuse, UR8, 0x2 ;  /* 0x0000000800097c11 */ /* 0x041fe4000f8e10ff */
[----:B------:R-:W-:-:S03]  /*0170*/  LEA R17, R0, UR5, 0x2 ;  /* 0x0000000500117c11 */ /* 0x000fc6000f8e10ff */
[----:B------:R-:W-:Y:S02]  /*0180*/  IMAD R10, R18, 0x4, R9 ;  /* 0x00000004120a7824 */ /* 0x000fe400078e0209 */
[----:B------:R-:W-:Y:S02]  /*0190*/  IMAD.MOV.U32 R8, RZ, RZ, 0x1 ;  /* 0x00000001ff087424 */ /* 0x000fe400078e00ff */
[----:B------:R-:W-:Y:S02]  /*01a0*/  VIADD R15, R13, 0x200 ;  /* 0x000002000d0f7836 */ /* 0x000fe40000000000 */
[----:B------:R-:W-:Y:S01]  /*01b0*/  @P0 IMAD.MOV R15, RZ, RZ, R13 ;  /* 0x000000ffff0f0224 */ /* 0x000fe200078e020d */
[----:B------:R-:W-:-:S05]  /*01c0*/  SEL R8, R8, 0xffff, P0 ;  /* 0x0000ffff08087807 */ /* 0x000fca0000000000 */
[----:B------:R-:W-:Y:S02]  /*01d0*/  IMAD R16, R8, 0x200, R15 ;  /* 0x0000020008107824 */ /* 0x000fe400078e020f */
[----:B------:R-:W-:Y:S02]  /*01e0*/  IMAD.U32 R11, R15, 0x10000, RZ ;  /* 0x000100000f0b7824 */ /* 0x000fe400078e00ff */
[----:B------:R-:W-:-:S05]  /*01f0*/  IMAD.U32 R20, R16, 0x10000, RZ ;  /* 0x0001000010147824 */ /* 0x000fca00078e00ff */
[----:B------:R-:W-:Y:S02]  /*0200*/  LEA.HI.SX32 R18, R20, UR8, 0x12 ;  /* 0x0000000814127c11 */ /* 0x000fe4000f8f92ff */
[----:B------:R-:W-:Y:S02]  /*0210*/  LEA.HI.SX32 R20, R11, UR8, 0x12 ;  /* 0x000000080b147c11 */ /* 0x000fe4000f8f92ff */
[----:B------:R-:W0:Y:S01]  /*0220*/  I2F.S16 R11, R8 ;  /* 0x00000008000b7306 */ /* 0x000e220000101400 */
[----:B------:R-:W-:Y:S01]  /*0230*/  UIADD3 UR4, UPT, UPT, UR4, 0x1000, URZ ;  /* 0x0000100004047890 */ /* 0x000fe2000fffe0ff */
[----:B------:R-:W-:-:S03]  /*0240*/  PRMT R21, R15, 0x9910, RZ ;  /* 0x000099100f157816 */ /* 0x000fc600000000ff */
[----:B------:R-:W-:Y:S01]  /*0250*/  ULEA UR6, UR6, UR4, 0x18 ;  /* 0x0000000406067291 */ /* 0x000fe2000f8ec0ff */
[----:B---3--:R1:W-:Y:S04]  /*0260*/  STS [R17], R12 ;  /* 0x0000000c11007388 */ /* 0x0083e80000000800 */
[----:B--2---:R-:W-:Y:S04]  /*0270*/  STS [R9], R14 ;  /* 0x0000000e09007388 */ /* 0x004fe80000000800 */
[----:B----4-:R-:W-:Y:S01]  /*0280*/  STS [R10], R19 ;  /* 0x000000130a007388 */ /* 0x010fe20000000800 */
[----:B------:R-:W-:Y:S06]  /*0290*/  BAR.SYNC.DEFER_BLOCKING 0x0 ;  /* 0x0000000000007b1d */ /* 0x000fec0000010000 */
[----:B------:R-:W-:Y:S04]  /*02a0*/  LDS R18, [R18] ;  /* 0x0000000012127984 */ /* 0x000fe80000000800 */
[----:B------:R-:W0:Y:S01]  /*02b0*/  LDS R20, [R20] ;  /* 0x0000000014147984 */ /* 0x000e220000000800 */
[----:B-1----:R-:W-:-:S02]  /*02c0*/  IMAD.MOV.U32 R12, RZ, RZ, R21 ;  /* 0x000000ffff0c7224 */ /* 0x002fc400078e0015 */
[----:B------:R-:W-:-:S03]  /*02d0*/  IMAD.U32 R21, R16, 0x10000, RZ ;  /* 0x0001000010157824 */ /* 0x000fc600078e00ff */
[C---:B------:R-:W-:Y:S02]  /*02e0*/  LEA R17, R12.reuse, UR6, 0x2 ;  /* 0x000000060c117c11 */ /* 0x040fe4000f8e10ff */
[----:B------:R-:W-:Y:S01]  /*02f0*/  LEA.HI.SX32 R21, R21, UR8, 0x12 ;  /* 0x0000000815157c11 */ /* 0x000fe2000f8f92ff */
[----:B0-----:R-:W-:Y:S01]  /*0300*/  FFMA R16, R11, R20, R18 ;  /* 0x000000140b107223 */ /* 0x001fe20000000012 */
[----:B------:R-:W-:-:S04]  /*0310*/  LEA R18, R12, UR8, 0x2 ;  /* 0x000000080c127c11 */ /* 0x000fc8000f8e10ff */
[----:B------:R-:W-:Y:S04]  /*0320*/  STS [R17], R16 ;  /* 0x0000001011007388 */ /* 0x000fe80000000800 */
[----:B------:R-:W-:Y:S04]  /*0330*/  LDS R12, [R21+0x4] ;  /* 0x00000400150c7984 */ /* 0x000fe80000000800 */
[----:B------:R-:W0:Y:S01]  /*0340*/  LDS R18, [R18+0x4] ;  /* 0x0000040012127984 */ /* 0x000e220000000800 */
[----:B------:R-:W-:-:S04]  /*0350*/  IMAD.IADD R19, R6, 0x1, R13 ;  /* 0x0000000106137824 */ /* 0x000fc800078e020d */
[----:B------:R-:W-:-:S05]  /*0360*/  IMAD.U32 R13, R19, 0x10000, RZ ;  /* 0x00010000130d7824 */ /* 0x000fca00078e00ff */
[----:B------:R-:W-:Y:S02]  /*0370*/  LEA.HI.SX32 R14, R13, UR6, 0x12 ;  /* 0x000000060d0e7c11 */ /* 0x000fe4000f8f92ff */
[----:B------:R-:W-:Y:S01]  /*0380*/  SHF.R.U32.HI R13, RZ, 0x1, R0 ;  /* 0x00000001ff0d7819 */ /* 0x000fe20000011600 */
[----:B0-----:R-:W-:-:S05]  /*0390*/  FFMA R20, R11, R18, R12 ;  /* 0x000000120b147223 */ /* 0x001fca000000000c */
[----:B------:R0:W-:Y:S04]  /*03a0*/  STS [R17+0x4], R20 ;  /* 0x0000041411007388 */ /* 0x0001e80000000800 */
[----:B------:R-:W1:Y:S01]  /*03b0*/  LDS R14, [R14] ;  /* 0x000000000e0e7984 */ /* 0x000e620000000800 */
[----:B------:R-:W-:Y:S01]  /*03c0*/  LOP3.LUT R12, RZ, 0x1, R0, 0x44, !PT ;  /* 0x00000001ff0c7812 */ /* 0x000fe200078e4400 */
[----:B------:R-:W-:Y:S01]  /*03d0*/  IMAD.SHL.U32 R22, R13, 0x2, RZ ;  /* 0x000000020d167824 */ /* 0x000fe200078e00ff */
[----:B------:R-:W-:-:S03]  /*03e0*/  PRMT R18, R19, 0x9910, RZ ;  /* 0x0000991013127816 */ /* 0x000fc600000000ff */
[----:B------:R-:W-:Y:S01]  /*03f0*/  IMAD R16, R12, 0x200, R15 ;  /* 0x000002000c107824 */ /* 0x000fe200078e020f */
[----:B------:R-:W-:-:S04]  /*0400*/  LOP3.LUT R19, R22, 0x1fe, RZ, 0xc0, !PT ;  /* 0x000001fe16137812 */ /* 0x000fc800078ec0ff */
[C---:B------:R-:W-:Y:S01]  /*0410*/  PRMT R15, R16.reuse, 0x9910, RZ ;  /* 0x00009910100f7816 */ /* 0x040fe200000000ff */
[----:B------:R-:W-:Y:S01]  /*0420*/  IMAD.U32 R16, R16, 0x10000, RZ ;  /* 0x0001000010107824 */ /* 0x000fe200078e00ff */
[----:B------:R-:W-:Y:S02]  /*0430*/  LOP3.LUT R21, R19, 0x1, R0, 0xf4, !PT ;  /* 0x0000000113157812 */ /* 0x000fe400078ef400 */
[----:B0-----:R-:W-:Y:S02]  /*0440*/  LEA R17, R18, UR8, 0x2 ;  /* 0x0000000812117c11 */ /* 0x001fe4000f8e10ff */
[----:B------:R-:W-:Y:S02]  /*0450*/  LEA R21, R21, UR5, 0x2 ;  /* 0x0000000515157c11 */ /* 0x000fe4000f8e10ff */
[----:B------:R-:W-:Y:S02]  /*0460*/  LEA R20, R15, UR6, 0x2 ;  /* 0x000000060f147c11 */ /* 0x000fe4000f8e10ff */
[----:B------:R-:W-:-:S02]  /*0470*/  LEA.HI.SX32 R16, R16, UR6, 0x12 ;  /* 0x0000000610107c11 */ /* 0x000fc4000f8f92ff */
[----:B------:R-:W-:-:S04]  /*0480*/  LOP3.LUT R19, R19, 0x1, R0, 0xf8, !PT ;  /* 0x0000000113137812 */ /* 0x000fc800078ef800 */
[----:B------:R-:W-:Y:S01]  /*0490*/  LEA R19, R19, UR5, 0x2 ;  /* 0x0000000513137c11 */ /* 0x000fe2000f8e10ff */
[----:B-1----:R-:W-:Y:S04]  /*04a0*/  STS [R17], R14 ;  /* 0x0000000e11007388 */ /* 0x002fe80000000800 */
[----:B------:R-:W-:Y:S04]  /*04b0*/  LDS R21, [R21] ;  /* 0x0000000015157984 */ /* 0x000fe80000000800 */
[----:B------:R-:W0:Y:S04]  /*04c0*/  LDS R20, [R20+0x4] ;  /* 0x0000040014147984 */ /* 0x000e280000000800 */
[----:B------:R-:W1:Y:S04]  /*04d0*/  LDS R16, [R16] ;  /* 0x0000000010107984 */ /* 0x000e680000000800 */
[----:B------:R-:W2:Y:S01]  /*04e0*/  LDS R18, [R19] ;  /* 0x0000000013127984 */ /* 0x000ea20000000800 */
[----:B------:R-:W-:-:S05]  /*04f0*/  IMAD.IADD R23, R6, 0x1, R15 ;  /* 0x0000000106177824 */ /* 0x000fca00078e020f */
[----:B------:R-:W-:Y:S01]  /*0500*/  LEA R24, R23, UR8, 0x2 ;  /* 0x0000000817187c11 */ /* 0x000fe2000f8e10ff */
[----:B0-----:R-:W-:Y:S01]  /*0510*/  FMUL R22, R20, R21 ;  /* 0x0000001514167220 */ /* 0x001fe20000400000 */
[----:B-1----:R-:W-:-:S04]  /*0520*/  FMUL R15, R11, R16 ;  /* 0x000000100b0f7220 */ /* 0x002fc80000400000 */
[----:B--2---:R-:W-:-:S05]  /*0530*/  FFMA R15, R15, R18, R22 ;  /* 0x000000120f0f7223 */ /* 0x004fca0000000016 */
[----:B------:R0:W-:Y:S01]  /*0540*/  STS [R24], R15 ;  /* 0x0000000f18007388 */ /* 0x0001e20000000800 */
[----:B------:R-:W-:Y:S01]  /*0550*/  UMOV UR4, URZ ;  /* 0x000000ff00047c82 */ /* 0x000fe20008000000 */
[----:B------:R-:W-:Y:S01]  /*0560*/  UMOV UR9, 0x1 ;  /* 0x0000000100097882 */ /* 0x000fe20000000000 */
[----:B------:R-:W-:Y:S01]  /*0570*/  UMOV UR7, 0x7 ;  /* 0x0000000700077882 */ /* 0x000fe20000000000 */
[----:B------:R-:W-:-:S05]  /*0580*/  UMOV UR10, 0x8 ;  /* 0x00000008000a7882 */ /* 0x000fca0000000000 */
.L_x_0:
[----:B------:R-:W-:Y:S01]  /*0590*/  SHF.R.U32.HI R14, RZ, UR7, R13 ;  /* 0x00000007ff0e7c19 */ /* 0x000fe2000801160d */
[----:B01----:R-:W-:Y:S02]  /*05a0*/  IMAD.MOV.U32 R15, RZ, RZ, 0x200 ;  /* 0x00000200ff0f7424 */ /* 0x003fe400078e00ff */
[----:B------:R-:W-:Y:S01]  /*05b0*/  IMAD.MOV.U32 R24, RZ, RZ, 0x400 ;  /* 0x00000400ff187424 */ /* 0x000fe200078e00ff */
[----:B------:R-:W-:Y:S01]  /*05c0*/  SHF.L.U32 R14, R14, UR10, RZ ;  /* 0x0000000a0e0e7c19 */ /* 0x000fe200080006ff */
[----:B------:R-:W-:Y:S01]  /*05d0*/  UIADD3 UR10, UPT, UPT, UR7, -0x1, URZ ;  /* 0xffffffff070a7890 */ /* 0x000fe2000fffe0ff */
[----:B------:R-:W-:-:S03]  /*05e0*/  SHF.R.U32.HI R15, RZ, UR9, R15 ;  /* 0x00000009ff0f7c19 */ /* 0x000fc6000801160f */
[----:B------:R-:W-:Y:S01]  /*05f0*/  IMAD.IADD R17, R7, 0x1, R14 ;  /* 0x0000000107117824 */ /* 0x000fe200078e020e */
[----:B------:R-:W-:-:S03]  /*0600*/  SEL R14, R15, RZ, !P0 ;  /* 0x000000ff0f0e7207 */ /* 0x000fc60004000000 */
[----:B------:R-:W-:Y:S02]  /*0610*/  IMAD.IADD R23, R6, 0x1, R17 ;  /* 0x0000000106177824 */ /* 0x000fe400078e0211 */
[----:B------:R-:W-:Y:S02]  /*0620*/  IMAD.IADD R14, R17, 0x1, R14 ;  /* 0x00000001110e7824 */ /* 0x000fe400078e020e */
[C---:B------:R-:W-:Y:S01]  /*0630*/  IMAD.U32 R17, R23.reuse, 0x10000, RZ ;  /* 0x0001000017117824 */ /* 0x040fe200078e00ff */
[----:B------:R-:W-:Y:S01]  /*0640*/  PRMT R23, R23, 0x9910, RZ ;  /* 0x0000991017177816 */ /* 0x000fe200000000ff */
[----:B------:R-:W-:Y:S02]  /*0650*/  IMAD R16, R8, R15, R14 ;  /* 0x0000000f08107224 */ /* 0x000fe400078e020e */
[----:B------:R-:W-:Y:S01]  /*0660*/  IMAD.U32 R18, R14, 0x10000, RZ ;  /* 0x000100000e127824 */ /* 0x000fe200078e00ff */
[----:B------:R-:W-:Y:S01]  /*0670*/  LEA.HI.SX32 R17, R17, UR6, 0x12 ;  /* 0x0000000611117c11 */ /* 0x000fe2000f8f92ff */
[----:B------:R-:W-:-:S02]  /*0680*/  IMAD.U32 R20, R16, 0x10000, RZ ;  /* 0x0001000010147824 */ /* 0x000fc400078e00ff */
[----:B------:R-:W-:Y:S01]  /*0690*/  IMAD.U32 R22, R16, 0x10000, RZ ;  /* 0x0001000010167824 */ /* 0x000fe200078e00ff */
[----:B------:R-:W-:Y:S02]  /*06a0*/  LEA.HI.SX32 R19, R18, UR8, 0x12 ;  /* 0x0000000812137c11 */ /* 0x000fe4000f8f92ff */
[----:B------:R-:W-:Y:S02]  /*06b0*/  LEA.HI.SX32 R18, R20, UR8, 0x12 ;  /* 0x0000000814127c11 */ /* 0x000fe4000f8f92ff */
[----:B------:R-:W-:Y:S01]  /*06c0*/  PRMT R20, R14, 0x9910, RZ ;  /* 0x000099100e147816 */ /* 0x000fe200000000ff */
[----:B------:R-:W-:Y:S01]  /*06d0*/  IMAD R14, R12, R15, R14 ;  /* 0x0000000f0c0e7224 */ /* 0x000fe200078e020e */
[----:B------:R-:W-:Y:S01]  /*06e0*/  LDS R19, [R19] ;  /* 0x0000000013137984 */ /* 0x000fe20000000800 */
[----:B------:R-:W-:Y:S02]  /*06f0*/  LEA.HI.SX32 R22, R22, UR8, 0x12 ;  /* 0x0000000816167c11 */ /* 0x000fe4000f8f92ff */
[C---:B------:R-:W-:Y:S01]  /*0700*/  LEA R16, R20.reuse, UR6, 0x2 ;  /* 0x0000000614107c11 */ /* 0x040fe2000f8e10ff */
[----:B------:R-:W0:Y:S01]  /*0710*/  LDS R18, [R18] ;  /* 0x0000000012127984 */ /* 0x000e220000000800 */
[----:B------:R-:W-:-:S02]  /*0720*/  LEA R20, R20, UR8, 0x2 ;  /* 0x0000000814147c11 */ /* 0x000fc4000f8e10ff */
[----:B------:R-:W-:Y:S01]  /*0730*/  PRMT R15, R14, 0x9910, RZ ;  /* 0x000099100e0f7816 */ /* 0x000fe200000000ff */
[----:B0-----:R-:W-:Y:S01]  /*0740*/  FFMA R21, R11, R19, R18 ;  /* 0x000000130b157223 */ /* 0x001fe20000000012 */
[----:B------:R-:W-:Y:S01]  /*0750*/  SHF.L.U32 R18, R13, UR9, RZ ;  /* 0x000000090d127c19 */ /* 0x000fe200080006ff */
[----:B------:R-:W-:Y:S02]  /*0760*/  UIADD3 UR9, UPT, UPT, UR4, 0x3, URZ ;  /* 0x0000000304097890 */ /* 0x000fe4000fffe0ff */
[----:B------:R-:W-:Y:S01]  /*0770*/  UIADD3 UR4, UPT, UPT, UR4, 0x2, URZ ;  /* 0x0000000204047890 */ /* 0x000fe2000fffe0ff */
[----:B------:R0:W-:Y:S01]  /*0780*/  STS [R16], R21 ;  /* 0x0000001510007388 */ /* 0x0001e20000000800 */
[----:B------:R-:W-:Y:S01]  /*0790*/  IMAD.SHL.U32 R18, R18, 0x2, RZ ;  /* 0x0000000212127824 */ /* 0x000fe200078e00ff */
[----:B------:R-:W-:Y:S02]  /*07a0*/  UISETP.NE.AND UP0, UPT, UR9, 0x9, UPT ;  /* 0x000000090900788c */ /* 0x000fe4000bf05270 */
[----:B------:R-:W-:Y:S04]  /*07b0*/  LDS R22, [R22+0x4] ;  /* 0x0000040016167984 */ /* 0x000fe80000000800 */
[----:B------:R-:W1:Y:S01]  /*07c0*/  LDS R20, [R20+0x4] ;  /* 0x0000040014147984 */ /* 0x000e620000000800 */
[----:B0-----:R-:W-:Y:S01]  /*07d0*/  LOP3.LUT R21, R18, 0x1fe, RZ, 0xc0, !PT ;  /* 0x000001fe12157812 */ /* 0x001fe200078ec0ff */
[----:B------:R-:W-:-:S02]  /*07e0*/  IMAD.MOV.U32 R18, RZ, RZ, R23 ;  /* 0x000000ffff127224 */ /* 0x000fc400078e0017 */
[----:B------:R-:W-:-:S03]  /*07f0*/  IMAD.U32 R23, R14, 0x10000, RZ ;  /* 0x000100000e177824 */ /* 0x000fc600078e00ff */
[----:B------:R-:W-:Y:S01]  /*0800*/  LEA R14, R18, UR8, 0x2 ;  /* 0x00000008120e7c11 */ /* 0x000fe2000f8e10ff */
[----:B-1----:R-:W-:Y:S01]  /*0810*/  FFMA R19, R11, R20, R22 ;  /* 0x000000140b137223 */ /* 0x002fe20000000016 */
[C-C-:B------:R-:W-:Y:S02]  /*0820*/  LOP3.LUT R20, R21.reuse, 0x1, R0.reuse, 0xf4, !PT ;  /* 0x0000000115147812 */ /* 0x140fe400078ef400 */
[----:B------:R-:W-:Y:S02]  /*0830*/  LOP3.LUT R21, R21, 0x1, R0, 0xf8, !PT ;  /* 0x0000000115157812 */ /* 0x000fe400078ef800 */
[----:B------:R0:W-:Y:S01]  /*0840*/  STS [R16+0x4], R19 ;  /* 0x0000041310007388 */ /* 0x0001e20000000800 */
[----:B------:R-:W-:Y:S02]  /*0850*/  LEA R22, R20, UR5, 0x2 ;  /* 0x0000000514167c11 */ /* 0x000fe4000f8e10ff */
[----:B------:R-:W-:Y:S01]  /*0860*/  LEA R18, R21, UR5, 0x2 ;  /* 0x0000000515127c11 */ /* 0x000fe2000f8e10ff */
[----:B------:R-:W1:Y:S01]  /*0870*/  LDS R17, [R17] ;  /* 0x0000000011117984 */ /* 0x000e620000000800 */
[----:B0-----:R-:W-:Y:S01]  /*0880*/  LEA R19, R15, UR6, 0x2 ;  /* 0x000000060f137c11 */ /* 0x001fe2000f8e10ff */
[----:B------:R-:W-:Y:S01]  /*0890*/  IMAD.IADD R15, R6, 0x1, R15 ;  /* 0x00000001060f7824 */ /* 0x000fe200078e020f */
[----:B------:R-:W-:-:S02]  /*08a0*/  LEA.HI.SX32 R16, R23, UR6, 0x12 ;  /* 0x0000000617107c11 */ /* 0x000fc4000f8f92ff */
[----:B------:R-:W-:Y:S01]  /*08b0*/  SHF.R.U32.HI R23, RZ, UR10, R13 ;  /* 0x0000000aff177c19 */ /* 0x000fe2000801160d */
[----:B-1----:R0:W-:Y:S04]  /*08c0*/  STS [R14], R17 ;  /* 0x000000110e007388 */ /* 0x0021e80000000800 */
[----:B------:R-:W-:Y:S04]  /*08d0*/  LDS R22, [R22] ;  /* 0x0000000016167984 */ /* 0x000fe80000000800 */
[----:B------:R1:W2:Y:S01]  /*08e0*/  LDS R21, [R19+0x4] ;  /* 0x0000040013157984 */ /* 0x0002a20000000800 */
[----:B0-----:R-:W-:-:S03]  /*08f0*/  SHF.R.U32.HI R17, RZ, UR9, R24 ;  /* 0x00000009ff117c19 */ /* 0x001fc60008011618 */
[----:B------:R0:W3:Y:S01]  /*0900*/  LDS R20, [R16] ;  /* 0x0000000010147984 */ /* 0x0000e20000000800 */
[----:B------:R-:W-:Y:S01]  /*0910*/  SHF.L.U32 R14, R23, UR7, RZ ;  /* 0x00000007170e7c19 */ /* 0x000fe200080006ff */
[----:B------:R-:W-:Y:S01]  /*0920*/  UIADD3 UR7, UPT, UPT, UR7, -0x2, URZ ;  /* 0xfffffffe07077890 */ /* 0x000fe2000fffe0ff */
[----:B------:R-:W-:Y:S01]  /*0930*/  SEL R24, R17, RZ, !P0 ;  /* 0x000000ff11187207 */ /* 0x000fe20004000000 */
[----:B------:R-:W4:Y:S02]  /*0940*/  LDS R18, [R18] ;  /* 0x0000000012127984 */ /* 0x000f240000000800 */
[----:B-1----:R-:W-:-:S04]  /*0950*/  IMAD.IADD R19, R7, 0x1, R14 ;  /* 0x0000000107137824 */ /* 0x002fc800078e020e */
[----:B------:R-:W-:-:S04]  /*0960*/  IMAD.IADD R14, R19, 0x1, R24 ;  /* 0x00000001130e7824 */ /* 0x000fc800078e0218 */
[-CC-:B0-----:R-:W-:Y:S01]  /*0970*/  IMAD R16, R8, R17.reuse, R14.reuse ;  /* 0x0000001108107224 */ /* 0x181fe200078e020e */
[C---:B------:R-:W-:Y:S01]  /*0980*/  PRMT R24, R14.reuse, 0x9910, RZ ;  /* 0x000099100e187816 */ /* 0x040fe200000000ff */
[----:B------:R-:W-:Y:S02]  /*0990*/  IMAD.U32 R23, R14, 0x10000, RZ ;  /* 0x000100000e177824 */ /* 0x000fe400078e00ff */
[----:B------:R-:W-:-:S03]  /*09a0*/  IMAD R14, R12, R17, R14 ;  /* 0x000000110c0e7224 */ /* 0x000fc600078e020e */
[----:B------:R-:W-:Y:S01]  /*09b0*/  LEA.HI.SX32 R23, R23, UR8, 0x12 ;  /* 0x0000000817177c11 */ /* 0x000fe2000f8f92ff */
[----:B--2---:R-:W-:Y:S01]  /*09c0*/  FMUL R22, R21, R22 ;  /* 0x0000001615167220 */ /* 0x004fe20000400000 */
[----:B---3--:R-:W-:Y:S01]  /*09d0*/  FMUL R21, R11, R20 ;  /* 0x000000140b157220 */ /* 0x008fe20000400000 */
[C---:B------:R-:W-:Y:S02]  /*09e0*/  IMAD.U32 R20, R16.reuse, 0x10000, RZ ;  /* 0x0001000010147824 */ /* 0x040fe400078e00ff */
[----:B------:R-:W-:Y:S02]  /*09f0*/  IMAD.U32 R16, R16, 0x10000, RZ ;  /* 0x0001000010107824 */ /* 0x000fe400078e00ff */
[----:B----4-:R-:W-:Y:S01]  /*0a00*/  FFMA R18, R21, R18, R22 ;  /* 0x0000001215127223 */ /* 0x010fe20000000016 */
[----:B------:R-:W-:Y:S02]  /*0a10*/  LEA R21, R15, UR8, 0x2 ;  /* 0x000000080f157c11 */ /* 0x000fe4000f8e10ff */
[----:B------:R-:W-:-:S02]  /*0a20*/  LEA.HI.SX32 R20, R20, UR8, 0x12 ;  /* 0x0000000814147c11 */ /* 0x000fc4000f8f92ff */
[C---:B------:R-:W-:Y:S01]  /*0a30*/  LEA R15, R24.reuse, UR6, 0x2 ;  /* 0x00000006180f7c11 */ /* 0x040fe2000f8e10ff */
[----:B------:R0:W-:Y:S01]  /*0a40*/  STS [R21], R18 ;  /* 0x0000001215007388 */ /* 0x0001e20000000800 */
[----:B------:R-:W-:Y:S02]  /*0a50*/  LEA R24, R24, UR8, 0x2 ;  /* 0x0000000818187c11 */ /* 0x000fe4000f8e10ff */
[----:B------:R-:W-:Y:S01]  /*0a60*/  LEA.HI.SX32 R25, R16, UR8, 0x12 ;  /* 0x0000000810197c11 */ /* 0x000fe2000f8f92ff */
[----:B------:R-:W-:Y:S04]  /*0a70*/  LDS R20, [R20] ;  /* 0x0000000014147984 */ /* 0x000fe80000000800 */
[----:B------:R-:W1:Y:S01]  /*0a80*/  LDS R23, [R23] ;  /* 0x0000000017177984 */ /* 0x000e620000000800 */
[C---:B0-----:R-:W-:Y:S01]  /*0a90*/  PRMT R21, R14.reuse, 0x9910, RZ ;  /* 0x000099100e157816 */ /* 0x041fe200000000ff */
[----:B------:R-:W-:-:S05]  /*0aa0*/  IMAD.U32 R14, R14, 0x10000, RZ ;  /* 0x000100000e0e7824 */ /* 0x000fca00078e00ff */
[----:B------:R-:W-:Y:S01]  /*0ab0*/  LEA.HI.SX32 R14, R14, UR6, 0x12 ;  /* 0x000000060e0e7c11 */ /* 0x000fe2000f8f92ff */
[----:B-1----:R-:W-:Y:S01]  /*0ac0*/  FFMA R22, R11, R23, R20 ;  /* 0x000000170b167223 */ /* 0x002fe20000000014 */
[----:B------:R-:W-:-:S04]  /*0ad0*/  IMAD.IADD R20, R6, 0x1, R19 ;  /* 0x0000000106147824 */ /* 0x000fc800078e0213 */
[----:B------:R-:W-:Y:S01]  /*0ae0*/  STS [R15], R22 ;  /* 0x000000160f007388 */ /* 0x000fe20000000800 */
[C---:B------:R-:W-:Y:S01]  /*0af0*/  IMAD.U32 R19, R20.reuse, 0x10000, RZ ;  /* 0x0001000014137824 */ /* 0x040fe200078e00ff */
[----:B------:R-:W-:Y:S02]  /*0b00*/  PRMT R17, R20, 0x9910, RZ ;  /* 0x0000991014117816 */ /* 0x000fe400000000ff */
[----:B------:R-:W-:Y:S02]  /*0b10*/  LDS R16, [R25+0x4] ;  /* 0x0000040019107984 */ /* 0x000fe40000000800 */
[----:B------:R-:W-:Y:S02]  /*0b20*/  LEA R17, R17, UR8, 0x2 ;  /* 0x0000000811117c11 */ /* 0x000fe4000f8e10ff */
[----:B------:R-:W0:Y:S02]  /*0b30*/  LDS R24, [R24+0x4] ;  /* 0x0000040018187984 */ /* 0x000e240000000800 */
[----:B0-----:R-:W-:Y:S01]  /*0b40*/  FFMA R18, R11, R24, R16 ;  /* 0x000000180b127223 */ /* 0x001fe20000000010 */
[----:B------:R-:W-:-:S02]  /*0b50*/  LEA.HI.SX32 R16, R19, UR6, 0x12 ;  /* 0x0000000613107c11 */ /* 0x000fc4000f8f92ff */
[----:B------:R-:W-:Y:S02]  /*0b60*/  SHF.L.U32 R19, R13, UR4, RZ ;  /* 0x000000040d137c19 */ /* 0x000fe400080006ff */
[----:B------:R0:W-:Y:S03]  /*0b70*/  STS [R15+0x4], R18 ;  /* 0x000004120f007388 */ /* 0x0001e60000000800 */
[----:B------:R-:W-:Y:S01]  /*0b80*/  IMAD.SHL.U32 R19, R19, 0x2, RZ ;  /* 0x0000000213137824 */ /* 0x000fe200078e00ff */
[----:B------:R-:W1:Y:S04]  /*0b90*/  LDS R16, [R16] ;  /* 0x0000000010107984 */ /* 0x000e680000000800 */
[----:B------:R-:W-:Y:S01]  /*0ba0*/  LOP3.LUT R19, R19, 0x1fe, RZ, 0xc0, !PT ;  /* 0x000001fe13137812 */ /* 0x000fe200078ec0ff */
[----:B0-----:R-:W-:-:S03]  /*0bb0*/  IMAD.MOV.U32 R15, RZ, RZ, R21 ;  /* 0x000000ffff0f7224 */ /* 0x001fc600078e0015 */
[C-C-:B------:R-:W-:Y:S02]  /*0bc0*/  LOP3.LUT R20, R19.reuse, 0x1, R0.reuse, 0xf4, !PT ;  /* 0x0000000113147812 */ /* 0x140fe400078ef400 */
[----:B------:R-:W-:Y:S01]  /*0bd0*/  LOP3.LUT R19, R19, 0x1, R0, 0xf8, !PT ;  /* 0x0000000113137812 */ /* 0x000fe200078ef800 */
[----:B------:R-:W-:Y:S01]  /*0be0*/  IMAD.IADD R23, R6, 0x1, R15 ;  /* 0x0000000106177824 */ /* 0x000fe200078e020f */
[----:B------:R-:W-:Y:S02]  /*0bf0*/  LEA R21, R20, UR5, 0x2 ;  /* 0x0000000514157c11 */ /* 0x000fe4000f8e10ff */
[----:B------:R-:W-:Y:S02]  /*0c00*/  LEA R20, R15, UR6, 0x2 ;  /* 0x000000060f147c11 */ /* 0x000fe4000f8e10ff */
[----:B------:R-:W-:Y:S02]  /*0c10*/  LEA R19, R19, UR5, 0x2 ;  /* 0x0000000513137c11 */ /* 0x000fe4000f8e10ff */
[----:B------:R-:W-:Y:S01]  /*0c20*/  LEA R24, R23, UR8, 0x2 ;  /* 0x0000000817187c11 */ /* 0x000fe2000f8e10ff */
[----:B-1----:R-:W-:Y:S04]  /*0c30*/  STS [R17], R16 ;  /* 0x0000001011007388 */ /* 0x002fe80000000800 */
[----:B------:R-:W-:Y:S04]  /*0c40*/  LDS R21, [R21] ;  /* 0x0000000015157984 */ /* 0x000fe80000000800 */
[----:B------:R-:W0:Y:S04]  /*0c50*/  LDS R20, [R20+0x4] ;  /* 0x0000040014147984 */ /* 0x000e280000000800 */
[----:B------:R-:W1:Y:S04]  /*0c60*/  LDS R14, [R14] ;  /* 0x000000000e0e7984 */ /* 0x000e680000000800 */
[----:B------:R-:W2:Y:S01]  /*0c70*/  LDS R18, [R19] ;  /* 0x0000000013127984 */ /* 0x000ea20000000800 */
[----:B0-----:R-:W-:Y:S01]  /*0c80*/  FMUL R22, R20, R21 ;  /* 0x0000001514167220 */ /* 0x001fe20000400000 */
[----:B-1----:R-:W-:-:S04]  /*0c90*/  FMUL R15, R11, R14 ;  /* 0x0000000e0b0f7220 */ /* 0x002fc80000400000 */
[----:B--2---:R-:W-:-:S05]  /*0ca0*/  FFMA R15, R15, R18, R22 ;  /* 0x000000120f0f7223 */ /* 0x004fca0000000016 */
[----:B------:R1:W-:Y:S01]  /*0cb0*/  STS [R24], R15 ;  /* 0x0000000f18007388 */ /* 0x0003e20000000800 */
[----:B------:R-:W-:Y:S05]  /*0cc0*/  BRA.U UP0, `(.L_x_0) ;  /* 0xfffffff900307547 */ /* 0x000fea000b83ffff */
[----:B------:R-:W0:Y:S04]  /*0cd0*/  LDS R9, [R9] ;  /* 0x0000000009097984 */ /* 0x000e280000000800 */
[----:B------:R-:W2:Y:S04]  /*0ce0*/  LDS R7, [R10] ;  /* 0x000000000a077984 */ /* 0x000ea80000000800 */
[----:B0-----:R-:W-:Y:S04]  /*0cf0*/  STG.E desc[UR12][R2.64], R9 ;  /* 0x0000000902007986 */ /* 0x001fe8000c10190c */
[----:B--2---:R-:W-:Y:S01]  /*0d00*/  STG.E desc[UR12][R4.64], R7 ;  /* 0x0000000704007986 */ /* 0x004fe2000c10190c */
[----:B------:R-:W-:Y:S05]  /*0d10*/  EXIT ;  /* 0x000000000000794d */ /* 0x000fea0003800000 */
.L_x_1:
[----:B------:R-:W-:-:S00]  /*0d20*/  BRA `(.L_x_1) ;  /* 0xfffffffc00fc7947 */ /* 0x000fc0000383ffff */
[----:B------:R-:W-:-:S00]  /*0d30*/  NOP ;  /* 0x0000000000007918 */ /* 0x000fc00000000000 */
        /* <DEDUP_REMOVED lines=12> */
.L_x_2:


//--------------------- .nv.shared._Z3fftPfS_     --------------------------
	.section	.nv.shared._Z3fftPfS_,"aw",@nobits
	.sectionflags	@""
	.align	4
.nv.shared._Z3fftPfS_:
	.zero		11264


//--------------------- .nv.shared.reserved.0     --------------------------
	.section	.nv.shared.reserved.0,"aw",@nobits
	.weak		__nv_reservedSMEM_offset_0_alias
	.size		__nv_reservedSMEM_offset_0_alias, 0, 64
	.other		__nv_reservedSMEM_offset_0_alias,@"STO_CUDA_RESERVED_SHARED STV_DEFAULT"
__nv_reservedSMEM_offset_0_alias:
	.zero		0
	.zero		64


//--------------------- .nv.constant0._Z3fftPfS_  --------------------------
	.section	.nv.constant0._Z3fftPfS_,"a",@progbits
	.sectionflags	@""
	.align	4
.nv.constant0._Z3fftPfS_:
	.zero		912


//--------------------- SYMBOLS --------------------------

	.type		.nv.reservedSmem.offset0,@object
	.size		.nv.reservedSmem.offset0,0x4
	.type		.nv.reservedSmem.cap,@object
	.size		.nv.reservedSmem.cap,0x4
